//
// Generated by NVIDIA NVVM Compiler
//
// Compiler Build ID: CL-36424714
// Cuda compilation tools, release 13.0, V13.0.88
// Based on NVVM 20.0.0
//

.version 9.0
.target sm_100
.address_size 64

	// .globl	_Z12kernel_task7PiS_S_i

.visible .entry _Z12kernel_task7PiS_S_i(
	.param .u64 .ptr .align 1 _Z12kernel_task7PiS_S_i_param_0,
	.param .u64 .ptr .align 1 _Z12kernel_task7PiS_S_i_param_1,
	.param .u64 .ptr .align 1 _Z12kernel_task7PiS_S_i_param_2,
	.param .u32 _Z12kernel_task7PiS_S_i_param_3
)
{
	.reg .pred 	%p<3>;
	.reg .b32 	%r<15>;
	.reg .b64 	%rd<15>;

	ld.param.u64 	%rd4, [_Z12kernel_task7PiS_S_i_param_0];
	ld.param.u64 	%rd5, [_Z12kernel_task7PiS_S_i_param_1];
	ld.param.u64 	%rd3, [_Z12kernel_task7PiS_S_i_param_2];
	ld.param.u32 	%r5, [_Z12kernel_task7PiS_S_i_param_3];
	cvta.to.global.u64 	%rd1, %rd5;
	cvta.to.global.u64 	%rd2, %rd4;
	mov.u32 	%r6, %ctaid.x;
	mov.u32 	%r7, %ntid.x;
	mov.u32 	%r8, %tid.x;
	mad.lo.s32 	%r1, %r6, %r7, %r8;
	setp.ge.s32 	%p1, %r1, %r5;
	@%p1 bra 	$L__BB0_5;
	and.b32  	%r9, %r1, 1;
	setp.eq.b32 	%p2, %r9, 1;
	@%p2 bra 	$L__BB0_3;
	mul.wide.s32 	%rd9, %r1, 4;
	add.s64 	%rd10, %rd2, %rd9;
	ld.global.u32 	%r12, [%rd10];
	add.s64 	%rd11, %rd1, %rd9;
	ld.global.u32 	%r13, [%rd11];
	add.s32 	%r14, %r13, %r12;
	bra.uni 	$L__BB0_4;
$L__BB0_3:
	mul.wide.s32 	%rd6, %r1, 4;
	add.s64 	%rd7, %rd2, %rd6;
	ld.global.u32 	%r10, [%rd7];
	add.s64 	%rd8, %rd1, %rd6;
	ld.global.u32 	%r11, [%rd8];
	sub.s32 	%r14, %r10, %r11;
$L__BB0_4:
	cvta.to.global.u64 	%rd12, %rd3;
	mul.wide.s32 	%rd13, %r1, 4;
	add.s64 	%rd14, %rd12, %rd13;
	st.global.u32 	[%rd14], %r14;
$L__BB0_5:
	ret;

}


// ===== COMPILED SASS (sm_100) =====

	.target	sm_100

	.elftype	@"ET_EXEC"


//--------------------- .note.nv.tkinfo           --------------------------
	.section	.note.nv.tkinfo,"",@"SHT_NOTE"
	.sectionflags	@"SHF_NOTE_NV_TKINFO"
	.tkinfo
        /*0018*/ 	.word	0x00000002
        /*0030*/ 	.string	""
        /*0030*/ 	.string	"ptxas"
        /*0030*/ 	.string	"Cuda compilation tools, release 13.0, V13.0.88"
        /*0030*/ 	.string	"Build cuda_13.0.r13.0/compiler.36424714_0"
        /*0030*/ 	.string	"-arch sm_100 -m 64 "



//--------------------- .note.nv.cuinfo           --------------------------
	.section	.note.nv.cuinfo,"",@"SHT_NOTE"
	.sectionflags	@"SHF_NOTE_NV_CUINFO"
        /*0018*/ 	.short	0x0002
        /*001a*/ 	.short	0x0064
        /*001c*/ 	.short	0x0082
	.zero		2


//--------------------- .nv.info                  --------------------------
	.section	.nv.info,"",@"SHT_CUDA_INFO"
	.align	4


	//----- nvinfo : EIATTR_REGCOUNT
	.align		4
        /*0000*/ 	.byte	0x04, 0x2f
        /*0002*/ 	.short	(.L_1 - .L_0)
	.align		4
.L_0:
        /*0004*/ 	.word	index@(_Z12kernel_task7PiS_S_i)
        /*0008*/ 	.word	0x0000000e


	//----- nvinfo : EIATTR_FRAME_SIZE
	.align		4
.L_1:
        /*000c*/ 	.byte	0x04, 0x11
        /*000e*/ 	.short	(.L_3 - .L_2)
	.align		4
.L_2:
        /*0010*/ 	.word	index@(_Z12kernel_task7PiS_S_i)
        /*0014*/ 	.word	0x00000000


	//----- nvinfo : EIATTR_MIN_STACK_SIZE
	.align		4
.L_3:
        /*0018*/ 	.byte	0x04, 0x12
        /*001a*/ 	.short	(.L_5 - .L_4)
	.align		4
.L_4:
        /*001c*/ 	.word	index@(_Z12kernel_task7PiS_S_i)
        /*0020*/ 	.word	0x00000000
.L_5:


//--------------------- .nv.compat                --------------------------
	.section	.nv.compat,"",@"SHT_CUDA_COMPAT_INFO"
	.align	4
        /*0000*/ 	.byte	0x02, 0x09, 0x00, 0x00, 0x02, 0x02, 0x01, 0x00, 0x02, 0x05, 0x05, 0x00, 0x03, 0x07, 0x01, 0x01
        /*0010*/ 	.byte	0x02, 0x03, 0x00, 0x00, 0x02, 0x06, 0x01, 0x00, 0x04, 0x0b, 0x08, 0x00, 0x09, 0x00, 0x00, 0x00
        /*0020*/ 	.byte	0x00, 0x00, 0x00, 0x00


//--------------------- .nv.info._Z12kernel_task7PiS_S_i --------------------------
	.section	.nv.info._Z12kernel_task7PiS_S_i,"",@"SHT_CUDA_INFO"
	.sectionflags	@""
	.align	4


	//----- nvinfo : EIATTR_CUDA_API_VERSION
	.align		4
        /*0000*/ 	.byte	0x04, 0x37
        /*0002*/ 	.short	(.L_7 - .L_6)
.L_6:
        /*0004*/ 	.word	0x00000082


	//----- nvinfo : EIATTR_KPARAM_INFO
	.align		4
.L_7:
        /*0008*/ 	.byte	0x04, 0x17
        /*000a*/ 	.short	(.L_9 - .L_8)
.L_8:
        /*000c*/ 	.word	0x00000000
        /*0010*/ 	.short	0x0003
        /*0012*/ 	.short	0x0018
        /*0014*/ 	.byte	0x00, 0xf0, 0x11, 0x00


	//----- nvinfo : EIATTR_KPARAM_INFO
	.align		4
.L_9:
        /*0018*/ 	.byte	0x04, 0x17
        /*001a*/ 	.short	(.L_11 - .L_10)
.L_10:
        /*001c*/ 	.word	0x00000000
        /*0020*/ 	.short	0x0002
        /*0022*/ 	.short	0x0010
        /*0024*/ 	.byte	0x00, 0xf5, 0x21, 0x00


	//----- nvinfo : EIATTR_KPARAM_INFO
	.align		4
.L_11:
        /*0028*/ 	.byte	0x04, 0x17
        /*002a*/ 	.short	(.L_13 - .L_12)
.L_12:
        /*002c*/ 	.word	0x00000000
        /*0030*/ 	.short	0x0001
        /*0032*/ 	.short	0x0008
        /*0034*/ 	.byte	0x00, 0xf5, 0x21, 0x00


	//----- nvinfo : EIATTR_KPARAM_INFO
	.align		4
.L_13:
        /*0038*/ 	.byte	0x04, 0x17
        /*003a*/ 	.short	(.L_15 - .L_14)
.L_14:
        /*003c*/ 	.word	0x00000000
        /*0040*/ 	.short	0x0000
        /*0042*/ 	.short	0x0000
        /*0044*/ 	.byte	0x00, 0xf5, 0x21, 0x00


	//----- nvinfo : EIATTR_SPARSE_MMA_MASK
	.align		4
.L_15:
        /*0048*/ 	.byte	0x03, 0x50
        /*004a*/ 	.short	0x0000


	//----- nvinfo : EIATTR_MAXREG_COUNT
	.align		4
        /*004c*/ 	.byte	0x03, 0x1b
        /*004e*/ 	.short	0x00ff


	//----- nvinfo : EIATTR_MERCURY_ISA_VERSION
	.align		4
        /*0050*/ 	.byte	0x03, 0x5f
        /*0052*/ 	.short	0x0101


	//----- nvinfo : EIATTR_VRC_CTA_INIT_COUNT
	.align		4
        /*0054*/ 	.byte	0x02, 0x4a
	.zero		1
	.zero		1


	//----- nvinfo : EIATTR_EXIT_INSTR_OFFSETS
	.align		4
        /*0058*/ 	.byte	0x04, 0x1c
        /*005a*/ 	.short	(.L_17 - .L_16)


	//   ....[0]....
.L_16:
        /*005c*/ 	.word	0x00000070


	//   ....[1]....
        /*0060*/ 	.word	0x00000160


	//----- nvinfo : EIATTR_CBANK_PARAM_SIZE
	.align		4
.L_17:
        /*0064*/ 	.byte	0x03, 0x19
        /*0066*/ 	.short	0x001c


	//----- nvinfo : EIATTR_PARAM_CBANK
	.align		4
        /*0068*/ 	.byte	0x04, 0x0a
        /*006a*/ 	.short	(.L_19 - .L_18)
	.align		4
.L_18:
        /*006c*/ 	.word	index@(.nv.constant0._Z12kernel_task7PiS_S_i)
        /*0070*/ 	.short	0x0380
        /*0072*/ 	.short	0x001c


	//----- nvinfo : EIATTR_SW_WAR
	.align		4
.L_19:
        /*0074*/ 	.byte	0x04, 0x36
        /*0076*/ 	.short	(.L_21 - .L_20)
.L_20:
        /*0078*/ 	.word	0x00000008
.L_21:


//--------------------- .nv.callgraph             --------------------------
	.section	.nv.callgraph,"",@"SHT_CUDA_CALLGRAPH"
	.align	4
	.sectionentsize	8
	.align		4
        /*0000*/ 	.word	0x00000000
	.align		4
        /*0004*/ 	.word	0xffffffff
	.align		4
        /*0008*/ 	.word	0x00000000
	.align		4
        /*000c*/ 	.word	0xfffffffe
	.align		4
        /*0010*/ 	.word	0x00000000
	.align		4
        /*0014*/ 	.word	0xfffffffd
	.align		4
        /*0018*/ 	.word	0x00000000
	.align		4
        /*001c*/ 	.word	0xfffffffc


//--------------------- .text._Z12kernel_task7PiS_S_i --------------------------
	.section	.text._Z12kernel_task7PiS_S_i,"ax",@progbits
	.align	128
        .global         _Z12kernel_task7PiS_S_i
        .type           _Z12kernel_task7PiS_S_i,@function
        .size           _Z12kernel_task7PiS_S_i,(.L_x_1 - _Z12kernel_task7PiS_S_i)
        .other          _Z12kernel_task7PiS_S_i,@"STO_CUDA_ENTRY STV_DEFAULT"
_Z12kernel_task7PiS_S_i:
.text._Z12kernel_task7PiS_S_i:
[----:B------:R-:W-:Y:S01]  /*0000*/  LDC R1, c[0x0][0x37c] ;  /* 0x0000df00ff017b82 */ /* 0x000fe20000000800 */
[----:B------:R-:W0:Y:S07]  /*0010*/  S2R R0, SR_TID.X ;  /* 0x0000000000007919 */ /* 0x000e2e0000002100 */
[----:B------:R-:W0:Y:S01]  /*0020*/  S2UR UR4, SR_CTAID.X ;  /* 0x00000000000479c3 */ /* 0x000e220000002500 */
[----:B------:R-:W1:Y:S07]  /*0030*/  LDCU UR5, c[0x0][0x398] ;  /* 0x00007300ff0577ac */ /* 0x000e6e0008000800 */
[----:B------:R-:W0:Y:S02]  /*0040*/  LDC R9, c[0x0][0x360] ;  /* 0x0000d800ff097b82 */ /* 0x000e240000000800 */
[----:B0-----:R-:W-:-:S05]  /*0050*/  IMAD R9, R9, UR4, R0 ;  /* 0x0000000409097c24 */ /* 0x001fca000f8e0200 */
[----:B-1----:R-:W-:-:S13]  /*0060*/  ISETP.GE.AND P0, PT, R9, UR5, PT ;  /* 0x0000000509007c0c */ /* 0x002fda000bf06270 */
[----:B------:R-:W-:Y:S05]  /*0070*/  @P0 EXIT ;  /* 0x000000000000094d */ /* 0x000fea0003800000 */
[----:B------:R-:W0:Y:S01]  /*0080*/  LDC.64 R2, c[0x0][0x380] ;  /* 0x0000e000ff027b82 */ /* 0x000e220000000a00 */
[----:B------:R-:W1:Y:S07]  /*0090*/  LDCU.64 UR4, c[0x0][0x358] ;  /* 0x00006b00ff0477ac */ /* 0x000e6e0008000a00 */
[----:B------:R-:W2:Y:S08]  /*00a0*/  LDC.64 R4, c[0x0][0x388] ;  /* 0x0000e200ff047b82 */ /* 0x000eb00000000a00 */
[----:B------:R-:W3:Y:S01]  /*00b0*/  LDC.64 R6, c[0x0][0x390] ;  /* 0x0000e400ff067b82 */ /* 0x000ee20000000a00 */
[----:B0-----:R-:W-:-:S06]  /*00c0*/  IMAD.WIDE R2, R9, 0x4, R2 ;  /* 0x0000000409027825 */ /* 0x001fcc00078e0202 */
[----:B-1----:R-:W4:Y:S01]  /*00d0*/  LDG.E R2, desc[UR4][R2.64] ;  /* 0x0000000402027981 */ /* 0x002f22000c1e1900 */
[----:B--2---:R-:W-:-:S06]  /*00e0*/  IMAD.WIDE R4, R9, 0x4, R4 ;  /* 0x0000000409047825 */ /* 0x004fcc00078e0204 */
[----:B------:R-:W4:Y:S01]  /*00f0*/  LDG.E R5, desc[UR4][R4.64] ;  /* 0x0000000404057981 */ /* 0x000f22000c1e1900 */
[----:B------:R-:W-:-:S04]  /*0100*/  LOP3.LUT R0, R9, 0x1, RZ, 0xc0, !PT ;  /* 0x0000000109007812 */ /* 0x000fc800078ec0ff */
[----:B------:R-:W-:Y:S01]  /*0110*/  ISETP.NE.U32.AND P0, PT, R0, 0x1, PT ;  /* 0x000000010000780c */ /* 0x000fe20003f05070 */
[----:B---3--:R-:W-:-:S12]  /*0120*/  IMAD.WIDE R6, R9, 0x4, R6 ;  /* 0x0000000409067825 */ /* 0x008fd800078e0206 */
[CC--:B----4-:R-:W-:Y:S02]  /*0130*/  @P0 IADD3 R11, PT, PT, R2.reuse, R5.reuse, RZ ;  /* 0x00000005020b0210 */ /* 0x0d0fe40007ffe0ff */
[----:B------:R-:W-:-:S05]  /*0140*/  @!P0 IADD3 R11, PT, PT, R2, -R5, RZ ;  /* 0x80000005020b8210 */ /* 0x000fca0007ffe0ff */
[----:B------:R-:W-:Y:S01]  /*0150*/  STG.E desc[UR4][R6.64], R11 ;  /* 0x0000000b06007986 */ /* 0x000fe2000c101904 */
[----:B------:R-:W-:Y:S05]  /*0160*/  EXIT ;  /* 0x000000000000794d */ /* 0x000fea0003800000 */
.L_x_0:
[----:B------:R-:W-:-:S00]  /*0170*/  BRA `(.L_x_0) ;  /* 0xfffffffc00fc7947 */ /* 0x000fc0000383ffff */
[----:B------:R-:W-:-:S00]  /*0180*/  NOP ;  /* 0x0000000000007918 */ /* 0x000fc00000000000 */
[----:B------:R-:W-:-:S00]  /*0190*/  NOP ;  /* 0x0000000000007918 */ /* 0x000fc00000000000 */
[----:B------:R-:W-:-:S00]  /*01a0*/  NOP ;  /* 0x0000000000007918 */ /* 0x000fc00000000000 */
[----:B------:R-:W-:-:S00]  /*01b0*/  NOP ;  /* 0x0000000000007918 */ /* 0x000fc00000000000 */
[----:B------:R-:W-:-:S00]  /*01c0*/  NOP ;  /* 0x0000000000007918 */ /* 0x000fc00000000000 */
[----:B------:R-:W-:-:S00]  /*01d0*/  NOP ;  /* 0x0000000000007918 */ /* 0x000fc00000000000 */
[----:B------:R-:W-:-:S00]  /*01e0*/  NOP ;  /* 0x0000000000007918 */ /* 0x000fc00000000000 */
[----:B------:R-:W-:-:S00]  /*01f0*/  NOP ;  /* 0x0000000000007918 */ /* 0x000fc00000000000 */
.L_x_1:


//--------------------- .nv.shared.reserved.0     --------------------------
	.section	.nv.shared.reserved.0,"aw",@nobits
	.weak		__nv_reservedSMEM_offset_0_alias
	.size		__nv_reservedSMEM_offset_0_alias, 0, 64
	.other		__nv_reservedSMEM_offset_0_alias,@"STO_CUDA_RESERVED_SHARED STV_DEFAULT"
__nv_reservedSMEM_offset_0_alias:
	.zero		0
	.zero		64


//--------------------- .nv.constant0._Z12kernel_task7PiS_S_i --------------------------
	.section	.nv.constant0._Z12kernel_task7PiS_S_i,"a",@progbits
	.sectionflags	@""
	.align	4
.nv.constant0._Z12kernel_task7PiS_S_i:
	.zero		924


//--------------------- SYMBOLS --------------------------

	.type		.nv.reservedSmem.offset0,@object
	.size		.nv.reservedSmem.offset0,0x4
